//
// Generated by NVIDIA NVVM Compiler
//
// Compiler Build ID: CL-36424714
// Cuda compilation tools, release 13.0, V13.0.88
// Based on NVVM 20.0.0
//

.version 9.0
.target sm_100
.address_size 64

	// .globl	_Z22matrix_multiply_simplePfS_S_m
// _ZZ15matrix_multiplyPfS_S_mE2As has been demoted
// _ZZ15matrix_multiplyPfS_S_mE2Bs has been demoted

.visible .entry _Z22matrix_multiply_simplePfS_S_m(
	.param .u64 .ptr .align 1 _Z22matrix_multiply_simplePfS_S_m_param_0,
	.param .u64 .ptr .align 1 _Z22matrix_multiply_simplePfS_S_m_param_1,
	.param .u64 .ptr .align 1 _Z22matrix_multiply_simplePfS_S_m_param_2,
	.param .u64 _Z22matrix_multiply_simplePfS_S_m_param_3
)
{
	.reg .pred 	%p<10>;
	.reg .b32 	%r<6>;
	.reg .b32 	%f<67>;
	.reg .b64 	%rd<105>;

	ld.param.u64 	%rd26, [_Z22matrix_multiply_simplePfS_S_m_param_0];
	ld.param.u64 	%rd27, [_Z22matrix_multiply_simplePfS_S_m_param_1];
	ld.param.u64 	%rd28, [_Z22matrix_multiply_simplePfS_S_m_param_3];
	cvta.to.global.u64 	%rd1, %rd27;
	cvta.to.global.u64 	%rd2, %rd26;
	mov.u32 	%r2, %tid.y;
	mov.u32 	%r3, %tid.x;
	cvt.u32.u64 	%r5, %rd28;
	mad.lo.s32 	%r1, %r2, %r5, %r3;
	cvt.u64.u32 	%rd3, %r2;
	cvt.u64.u32 	%rd4, %r3;
	max.u64 	%rd29, %rd3, %rd4;
	setp.ge.u64 	%p1, %rd29, %rd28;
	@%p1 bra 	$L__BB0_13;
	mul.lo.s64 	%rd5, %rd28, %rd3;
	add.s64 	%rd31, %rd28, -1;
	and.b64  	%rd6, %rd28, 7;
	setp.lt.u64 	%p2, %rd31, 7;
	mov.f32 	%f66, 0f00000000;
	mov.b64 	%rd103, 0;
	@%p2 bra 	$L__BB0_4;
	and.b64  	%rd103, %rd28, -8;
	shl.b64 	%rd32, %rd4, 2;
	add.s64 	%rd100, %rd1, %rd32;
	shl.b64 	%rd9, %rd28, 5;
	shl.b64 	%rd33, %rd5, 2;
	add.s64 	%rd34, %rd33, %rd2;
	add.s64 	%rd99, %rd34, 16;
	shl.b64 	%rd11, %rd28, 2;
	mov.f32 	%f66, 0f00000000;
	mov.u64 	%rd101, %rd103;
$L__BB0_3:
	.pragma "nounroll";
	ld.global.f32 	%f16, [%rd99+-16];
	ld.global.f32 	%f17, [%rd100];
	fma.rn.f32 	%f18, %f16, %f17, %f66;
	ld.global.f32 	%f19, [%rd99+-12];
	add.s64 	%rd35, %rd100, %rd11;
	ld.global.f32 	%f20, [%rd35];
	fma.rn.f32 	%f21, %f19, %f20, %f18;
	ld.global.f32 	%f22, [%rd99+-8];
	add.s64 	%rd36, %rd35, %rd11;
	ld.global.f32 	%f23, [%rd36];
	fma.rn.f32 	%f24, %f22, %f23, %f21;
	ld.global.f32 	%f25, [%rd99+-4];
	add.s64 	%rd37, %rd36, %rd11;
	ld.global.f32 	%f26, [%rd37];
	fma.rn.f32 	%f27, %f25, %f26, %f24;
	ld.global.f32 	%f28, [%rd99];
	add.s64 	%rd38, %rd37, %rd11;
	ld.global.f32 	%f29, [%rd38];
	fma.rn.f32 	%f30, %f28, %f29, %f27;
	ld.global.f32 	%f31, [%rd99+4];
	add.s64 	%rd39, %rd38, %rd11;
	ld.global.f32 	%f32, [%rd39];
	fma.rn.f32 	%f33, %f31, %f32, %f30;
	ld.global.f32 	%f34, [%rd99+8];
	add.s64 	%rd40, %rd39, %rd11;
	ld.global.f32 	%f35, [%rd40];
	fma.rn.f32 	%f36, %f34, %f35, %f33;
	ld.global.f32 	%f37, [%rd99+12];
	add.s64 	%rd41, %rd40, %rd11;
	ld.global.f32 	%f38, [%rd41];
	fma.rn.f32 	%f66, %f37, %f38, %f36;
	add.s64 	%rd101, %rd101, -8;
	add.s64 	%rd100, %rd100, %rd9;
	add.s64 	%rd99, %rd99, 32;
	setp.ne.s64 	%p3, %rd101, 0;
	@%p3 bra 	$L__BB0_3;
$L__BB0_4:
	setp.eq.s64 	%p4, %rd6, 0;
	@%p4 bra 	$L__BB0_12;
	and.b64  	%rd19, %rd28, 3;
	setp.lt.u64 	%p5, %rd6, 4;
	@%p5 bra 	$L__BB0_7;
	add.s64 	%rd42, %rd103, %rd5;
	shl.b64 	%rd43, %rd42, 2;
	add.s64 	%rd44, %rd2, %rd43;
	ld.global.f32 	%f40, [%rd44];
	mad.lo.s64 	%rd45, %rd103, %rd28, %rd4;
	shl.b64 	%rd46, %rd45, 2;
	add.s64 	%rd47, %rd1, %rd46;
	ld.global.f32 	%f41, [%rd47];
	fma.rn.f32 	%f42, %f40, %f41, %f66;
	add.s64 	%rd48, %rd103, 1;
	and.b64  	%rd49, %rd48, 4294967295;
	add.s64 	%rd50, %rd49, %rd5;
	shl.b64 	%rd51, %rd50, 2;
	add.s64 	%rd52, %rd2, %rd51;
	ld.global.f32 	%f43, [%rd52];
	mad.lo.s64 	%rd53, %rd49, %rd28, %rd4;
	shl.b64 	%rd54, %rd53, 2;
	add.s64 	%rd55, %rd1, %rd54;
	ld.global.f32 	%f44, [%rd55];
	fma.rn.f32 	%f45, %f43, %f44, %f42;
	add.s64 	%rd56, %rd103, 2;
	and.b64  	%rd57, %rd56, 4294967295;
	add.s64 	%rd58, %rd57, %rd5;
	shl.b64 	%rd59, %rd58, 2;
	add.s64 	%rd60, %rd2, %rd59;
	ld.global.f32 	%f46, [%rd60];
	mad.lo.s64 	%rd61, %rd57, %rd28, %rd4;
	shl.b64 	%rd62, %rd61, 2;
	add.s64 	%rd63, %rd1, %rd62;
	ld.global.f32 	%f47, [%rd63];
	fma.rn.f32 	%f48, %f46, %f47, %f45;
	add.s64 	%rd64, %rd103, 3;
	and.b64  	%rd65, %rd64, 4294967295;
	add.s64 	%rd66, %rd65, %rd5;
	shl.b64 	%rd67, %rd66, 2;
	add.s64 	%rd68, %rd2, %rd67;
	ld.global.f32 	%f49, [%rd68];
	mad.lo.s64 	%rd69, %rd65, %rd28, %rd4;
	shl.b64 	%rd70, %rd69, 2;
	add.s64 	%rd71, %rd1, %rd70;
	ld.global.f32 	%f50, [%rd71];
	fma.rn.f32 	%f66, %f49, %f50, %f48;
	add.s64 	%rd72, %rd103, 4;
	and.b64  	%rd103, %rd72, 4294967295;
$L__BB0_7:
	setp.eq.s64 	%p6, %rd19, 0;
	@%p6 bra 	$L__BB0_12;
	setp.eq.s64 	%p7, %rd19, 1;
	@%p7 bra 	$L__BB0_10;
	add.s64 	%rd73, %rd103, %rd5;
	shl.b64 	%rd74, %rd73, 2;
	add.s64 	%rd75, %rd2, %rd74;
	ld.global.f32 	%f52, [%rd75];
	mad.lo.s64 	%rd76, %rd103, %rd28, %rd4;
	shl.b64 	%rd77, %rd76, 2;
	add.s64 	%rd78, %rd1, %rd77;
	ld.global.f32 	%f53, [%rd78];
	fma.rn.f32 	%f54, %f52, %f53, %f66;
	add.s64 	%rd79, %rd103, 1;
	and.b64  	%rd80, %rd79, 4294967295;
	add.s64 	%rd81, %rd80, %rd5;
	shl.b64 	%rd82, %rd81, 2;
	add.s64 	%rd83, %rd2, %rd82;
	ld.global.f32 	%f55, [%rd83];
	mad.lo.s64 	%rd84, %rd80, %rd28, %rd4;
	shl.b64 	%rd85, %rd84, 2;
	add.s64 	%rd86, %rd1, %rd85;
	ld.global.f32 	%f56, [%rd86];
	fma.rn.f32 	%f66, %f55, %f56, %f54;
	add.s64 	%rd87, %rd103, 2;
	and.b64  	%rd103, %rd87, 4294967295;
$L__BB0_10:
	and.b64  	%rd88, %rd28, 1;
	setp.eq.b64 	%p8, %rd88, 1;
	not.pred 	%p9, %p8;
	@%p9 bra 	$L__BB0_12;
	add.s64 	%rd89, %rd103, %rd5;
	shl.b64 	%rd90, %rd89, 2;
	add.s64 	%rd91, %rd2, %rd90;
	ld.global.f32 	%f57, [%rd91];
	mad.lo.s64 	%rd92, %rd103, %rd28, %rd4;
	shl.b64 	%rd93, %rd92, 2;
	add.s64 	%rd94, %rd1, %rd93;
	ld.global.f32 	%f58, [%rd94];
	fma.rn.f32 	%f66, %f57, %f58, %f66;
$L__BB0_12:
	ld.param.u64 	%rd98, [_Z22matrix_multiply_simplePfS_S_m_param_2];
	cvta.to.global.u64 	%rd95, %rd98;
	mul.wide.s32 	%rd96, %r1, 4;
	add.s64 	%rd97, %rd95, %rd96;
	st.global.f32 	[%rd97], %f66;
$L__BB0_13:
	ret;

}
	// .globl	_Z15matrix_multiplyPfS_S_m
.visible .entry _Z15matrix_multiplyPfS_S_m(
	.param .u64 .ptr .align 1 _Z15matrix_multiplyPfS_S_m_param_0,
	.param .u64 .ptr .align 1 _Z15matrix_multiplyPfS_S_m_param_1,
	.param .u64 .ptr .align 1 _Z15matrix_multiplyPfS_S_m_param_2,
	.param .u64 _Z15matrix_multiplyPfS_S_m_param_3
)
{
	.reg .pred 	%p<5>;
	.reg .b32 	%r<16>;
	.reg .b32 	%f<63>;
	.reg .b64 	%rd<34>;
	// demoted variable
	.shared .align 4 .b8 _ZZ15matrix_multiplyPfS_S_mE2As[1024];
	// demoted variable
	.shared .align 4 .b8 _ZZ15matrix_multiplyPfS_S_mE2Bs[1024];
	ld.param.u64 	%rd13, [_Z15matrix_multiplyPfS_S_m_param_0];
	ld.param.u64 	%rd14, [_Z15matrix_multiplyPfS_S_m_param_1];
	ld.param.u64 	%rd15, [_Z15matrix_multiplyPfS_S_m_param_2];
	ld.param.u64 	%rd16, [_Z15matrix_multiplyPfS_S_m_param_3];
	mov.u32 	%r1, %tid.y;
	mov.u32 	%r2, %tid.x;
	setp.lt.u64 	%p1, %rd16, 16;
	mov.f32 	%f62, 0f00000000;
	@%p1 bra 	$L__BB1_7;
	cvt.u64.u32 	%rd1, %r1;
	shl.b32 	%r9, %r1, 6;
	mov.u32 	%r10, _ZZ15matrix_multiplyPfS_S_mE2As;
	add.s32 	%r3, %r10, %r9;
	shl.b32 	%r11, %r2, 2;
	add.s32 	%r4, %r3, %r11;
	cvt.u64.u32 	%rd2, %r2;
	mov.u32 	%r12, _ZZ15matrix_multiplyPfS_S_mE2Bs;
	add.s32 	%r6, %r12, %r11;
	add.s32 	%r5, %r6, %r9;
	mad.lo.s64 	%rd18, %rd16, %rd1, %rd2;
	shl.b64 	%rd19, %rd18, 2;
	cvta.to.global.u64 	%rd20, %rd13;
	add.s64 	%rd32, %rd20, %rd19;
	shr.u64 	%rd4, %rd16, 4;
	cvta.to.global.u64 	%rd5, %rd14;
	mov.f32 	%f62, 0f00000000;
	mov.b64 	%rd33, 0;
	mov.u64 	%rd31, %rd2;
	mov.u32 	%r15, %r1;
$L__BB1_2:
	max.u64 	%rd22, %rd31, %rd1;
	setp.ge.u64 	%p2, %rd22, %rd16;
	mov.f32 	%f60, 0f00000000;
	@%p2 bra 	$L__BB1_4;
	ld.global.f32 	%f60, [%rd32];
$L__BB1_4:
	st.shared.f32 	[%r4], %f60;
	cvt.u64.u32 	%rd9, %r15;
	max.u64 	%rd24, %rd9, %rd2;
	setp.ge.u64 	%p3, %rd24, %rd16;
	mov.f32 	%f61, 0f00000000;
	@%p3 bra 	$L__BB1_6;
	mad.lo.s64 	%rd25, %rd16, %rd9, %rd2;
	shl.b64 	%rd26, %rd25, 2;
	add.s64 	%rd27, %rd5, %rd26;
	ld.global.f32 	%f61, [%rd27];
$L__BB1_6:
	st.shared.f32 	[%r5], %f61;
	bar.sync 	0;
	ld.shared.f32 	%f12, [%r3];
	ld.shared.f32 	%f13, [%r6];
	fma.rn.f32 	%f14, %f12, %f13, %f62;
	ld.shared.f32 	%f15, [%r3+4];
	ld.shared.f32 	%f16, [%r6+64];
	fma.rn.f32 	%f17, %f15, %f16, %f14;
	ld.shared.f32 	%f18, [%r3+8];
	ld.shared.f32 	%f19, [%r6+128];
	fma.rn.f32 	%f20, %f18, %f19, %f17;
	ld.shared.f32 	%f21, [%r3+12];
	ld.shared.f32 	%f22, [%r6+192];
	fma.rn.f32 	%f23, %f21, %f22, %f20;
	ld.shared.f32 	%f24, [%r3+16];
	ld.shared.f32 	%f25, [%r6+256];
	fma.rn.f32 	%f26, %f24, %f25, %f23;
	ld.shared.f32 	%f27, [%r3+20];
	ld.shared.f32 	%f28, [%r6+320];
	fma.rn.f32 	%f29, %f27, %f28, %f26;
	ld.shared.f32 	%f30, [%r3+24];
	ld.shared.f32 	%f31, [%r6+384];
	fma.rn.f32 	%f32, %f30, %f31, %f29;
	ld.shared.f32 	%f33, [%r3+28];
	ld.shared.f32 	%f34, [%r6+448];
	fma.rn.f32 	%f35, %f33, %f34, %f32;
	ld.shared.f32 	%f36, [%r3+32];
	ld.shared.f32 	%f37, [%r6+512];
	fma.rn.f32 	%f38, %f36, %f37, %f35;
	ld.shared.f32 	%f39, [%r3+36];
	ld.shared.f32 	%f40, [%r6+576];
	fma.rn.f32 	%f41, %f39, %f40, %f38;
	ld.shared.f32 	%f42, [%r3+40];
	ld.shared.f32 	%f43, [%r6+640];
	fma.rn.f32 	%f44, %f42, %f43, %f41;
	ld.shared.f32 	%f45, [%r3+44];
	ld.shared.f32 	%f46, [%r6+704];
	fma.rn.f32 	%f47, %f45, %f46, %f44;
	ld.shared.f32 	%f48, [%r3+48];
	ld.shared.f32 	%f49, [%r6+768];
	fma.rn.f32 	%f50, %f48, %f49, %f47;
	ld.shared.f32 	%f51, [%r3+52];
	ld.shared.f32 	%f52, [%r6+832];
	fma.rn.f32 	%f53, %f51, %f52, %f50;
	ld.shared.f32 	%f54, [%r3+56];
	ld.shared.f32 	%f55, [%r6+896];
	fma.rn.f32 	%f56, %f54, %f55, %f53;
	ld.shared.f32 	%f57, [%r3+60];
	ld.shared.f32 	%f58, [%r6+960];
	fma.rn.f32 	%f62, %f57, %f58, %f56;
	bar.sync 	0;
	add.s64 	%rd33, %rd33, 1;
	add.s32 	%r15, %r15, 16;
	add.s64 	%rd32, %rd32, 64;
	add.s64 	%rd31, %rd31, 16;
	setp.gt.u64 	%p4, %rd4, %rd33;
	@%p4 bra 	$L__BB1_2;
$L__BB1_7:
	cvta.to.global.u64 	%rd28, %rd15;
	cvt.u32.u64 	%r13, %rd16;
	mad.lo.s32 	%r14, %r1, %r13, %r2;
	mul.wide.s32 	%rd29, %r14, 4;
	add.s64 	%rd30, %rd28, %rd29;
	st.global.f32 	[%rd30], %f62;
	ret;

}


// ===== COMPILED SASS (sm_100) =====

	.target	sm_100

	.elftype	@"ET_EXEC"


//--------------------- .note.nv.tkinfo           --------------------------
	.section	.note.nv.tkinfo,"",@"SHT_NOTE"
	.sectionflags	@"SHF_NOTE_NV_TKINFO"
	.tkinfo
        /*0018*/ 	.word	0x00000002
        /*0030*/ 	.string	""
        /*0030*/ 	.string	"ptxas"
        /*0030*/ 	.string	"Cuda compilation tools, release 13.0, V13.0.88"
        /*0030*/ 	.string	"Build cuda_13.0.r13.0/compiler.36424714_0"
        /*0030*/ 	.string	"-arch sm_100 -m 64 "



//--------------------- .note.nv.cuinfo           --------------------------
	.section	.note.nv.cuinfo,"",@"SHT_NOTE"
	.sectionflags	@"SHF_NOTE_NV_CUINFO"
        /*0018*/ 	.short	0x0002
        /*001a*/ 	.short	0x0064
        /*001c*/ 	.short	0x0082
	.zero		2


//--------------------- .nv.info                  --------------------------
	.section	.nv.info,"",@"SHT_CUDA_INFO"
	.align	4


	//----- nvinfo : EIATTR_REGCOUNT
	.align		4
        /*0000*/ 	.byte	0x04, 0x2f
        /*0002*/ 	.short	(.L_1 - .L_0)
	.align		4
.L_0:
        /*0004*/ 	.word	index@(_Z22matrix_multiply_simplePfS_S_m)
        /*0008*/ 	.word	0x00000020


	//----- nvinfo : EIATTR_FRAME_SIZE
	.align		4
.L_1:
        /*000c*/ 	.byte	0x04, 0x11
        /*000e*/ 	.short	(.L_3 - .L_2)
	.align		4
.L_2:
        /*0010*/ 	.word	index@(_Z22matrix_multiply_simplePfS_S_m)
        /*0014*/ 	.word	0x00000000


	//----- nvinfo : EIATTR_REGCOUNT
	.align		4
.L_3:
        /*0018*/ 	.byte	0x04, 0x2f
        /*001a*/ 	.short	(.L_5 - .L_4)
	.align		4
.L_4:
        /*001c*/ 	.word	index@(_Z15matrix_multiplyPfS_S_m)
        /*0020*/ 	.word	0x00000020


	//----- nvinfo : EIATTR_FRAME_SIZE
	.align		4
.L_5:
        /*0024*/ 	.byte	0x04, 0x11
        /*0026*/ 	.short	(.L_7 - .L_6)
	.align		4
.L_6:
        /*0028*/ 	.word	index@(_Z15matrix_multiplyPfS_S_m)
        /*002c*/ 	.word	0x00000000


	//----- nvinfo : EIATTR_MIN_STACK_SIZE
	.align		4
.L_7:
        /*0030*/ 	.byte	0x04, 0x12
        /*0032*/ 	.short	(.L_9 - .L_8)
	.align		4
.L_8:
        /*0034*/ 	.word	index@(_Z15matrix_multiplyPfS_S_m)
        /*0038*/ 	.word	0x00000000


	//----- nvinfo : EIATTR_MIN_STACK_SIZE
	.align		4
.L_9:
        /*003c*/ 	.byte	0x04, 0x12
        /*003e*/ 	.short	(.L_11 - .L_10)
	.align		4
.L_10:
        /*0040*/ 	.word	index@(_Z22matrix_multiply_simplePfS_S_m)
        /*0044*/ 	.word	0x00000000
.L_11:


//--------------------- .nv.compat                --------------------------
	.section	.nv.compat,"",@"SHT_CUDA_COMPAT_INFO"
	.align	4
        /*0000*/ 	.byte	0x02, 0x09, 0x00, 0x00, 0x02, 0x02, 0x01, 0x00, 0x02, 0x05, 0x05, 0x00, 0x03, 0x07, 0x01, 0x01
        /*0010*/ 	.byte	0x02, 0x03, 0x00, 0x00, 0x02, 0x06, 0x01, 0x00, 0x04, 0x0b, 0x08, 0x00, 0x09, 0x00, 0x00, 0x00
        /*0020*/ 	.byte	0x00, 0x00, 0x00, 0x00


//--------------------- .nv.info._Z15matrix_multiplyPfS_S_m --------------------------
	.section	.nv.info._Z15matrix_multiplyPfS_S_m,"",@"SHT_CUDA_INFO"
	.sectionflags	@""
	.align	4


	//----- nvinfo : EIATTR_CUDA_API_VERSION
	.align		4
        /*0000*/ 	.byte	0x04, 0x37
        /*0002*/ 	.short	(.L_13 - .L_12)
.L_12:
        /*0004*/ 	.word	0x00000082


	//----- nvinfo : EIATTR_KPARAM_INFO
	.align		4
.L_13:
        /*0008*/ 	.byte	0x04, 0x17
        /*000a*/ 	.short	(.L_15 - .L_14)
.L_14:
        /*000c*/ 	.word	0x00000000
        /*0010*/ 	.short	0x0003
        /*0012*/ 	.short	0x0018
        /*0014*/ 	.byte	0x00, 0xf0, 0x21, 0x00


	//----- nvinfo : EIATTR_KPARAM_INFO
	.align		4
.L_15:
        /*0018*/ 	.byte	0x04, 0x17
        /*001a*/ 	.short	(.L_17 - .L_16)
.L_16:
        /*001c*/ 	.word	0x00000000
        /*0020*/ 	.short	0x0002
        /*0022*/ 	.short	0x0010
        /*0024*/ 	.byte	0x00, 0xf5, 0x21, 0x00


	//----- nvinfo : EIATTR_KPARAM_INFO
	.align		4
.L_17:
        /*0028*/ 	.byte	0x04, 0x17
        /*002a*/ 	.short	(.L_19 - .L_18)
.L_18:
        /*002c*/ 	.word	0x00000000
        /*0030*/ 	.short	0x0001
        /*0032*/ 	.short	0x0008
        /*0034*/ 	.byte	0x00, 0xf5, 0x21, 0x00


	//----- nvinfo : EIATTR_KPARAM_INFO
	.align		4
.L_19:
        /*0038*/ 	.byte	0x04, 0x17
        /*003a*/ 	.short	(.L_21 - .L_20)
.L_20:
        /*003c*/ 	.word	0x00000000
        /*0040*/ 	.short	0x0000
        /*0042*/ 	.short	0x0000
        /*0044*/ 	.byte	0x00, 0xf5, 0x21, 0x00


	//----- nvinfo : EIATTR_SPARSE_MMA_MASK
	.align		4
.L_21:
        /*0048*/ 	.byte	0x03, 0x50
        /*004a*/ 	.short	0x0000


	//----- nvinfo : EIATTR_MAXREG_COUNT
	.align		4
        /*004c*/ 	.byte	0x03, 0x1b
        /*004e*/ 	.short	0x00ff


	//----- nvinfo : EIATTR_NUM_BARRIERS
	.align		4
        /*0050*/ 	.byte	0x02, 0x4c
        /*0052*/ 	.byte	0x01
	.zero		1


	//----- nvinfo : EIATTR_MERCURY_ISA_VERSION
	.align		4
        /*0054*/ 	.byte	0x03, 0x5f
        /*0056*/ 	.short	0x0101


	//----- nvinfo : EIATTR_VRC_CTA_INIT_COUNT
	.align		4
        /*0058*/ 	.byte	0x02, 0x4a
	.zero		1
	.zero		1


	//----- nvinfo : EIATTR_EXIT_INSTR_OFFSETS
	.align		4
        /*005c*/ 	.byte	0x04, 0x1c
        /*005e*/ 	.short	(.L_23 - .L_22)


	//   ....[0]....
.L_22:
        /*0060*/ 	.word	0x00000700


	//----- nvinfo : EIATTR_CBANK_PARAM_SIZE
	.align		4
.L_23:
        /*0064*/ 	.byte	0x03, 0x19
        /*0066*/ 	.short	0x0020


	//----- nvinfo : EIATTR_PARAM_CBANK
	.align		4
        /*0068*/ 	.byte	0x04, 0x0a
        /*006a*/ 	.short	(.L_25 - .L_24)
	.align		4
.L_24:
        /*006c*/ 	.word	index@(.nv.constant0._Z15matrix_multiplyPfS_S_m)
        /*0070*/ 	.short	0x0380
        /*0072*/ 	.short	0x0020


	//----- nvinfo : EIATTR_SW_WAR
	.align		4
.L_25:
        /*0074*/ 	.byte	0x04, 0x36
        /*0076*/ 	.short	(.L_27 - .L_26)
.L_26:
        /*0078*/ 	.word	0x00000008
.L_27:


//--------------------- .nv.info._Z22matrix_multiply_simplePfS_S_m --------------------------
	.section	.nv.info._Z22matrix_multiply_simplePfS_S_m,"",@"SHT_CUDA_INFO"
	.sectionflags	@""
	.align	4


	//----- nvinfo : EIATTR_CUDA_API_VERSION
	.align		4
        /*0000*/ 	.byte	0x04, 0x37
        /*0002*/ 	.short	(.L_29 - .L_28)
.L_28:
        /*0004*/ 	.word	0x00000082


	//----- nvinfo : EIATTR_KPARAM_INFO
	.align		4
.L_29:
        /*0008*/ 	.byte	0x04, 0x17
        /*000a*/ 	.short	(.L_31 - .L_30)
.L_30:
        /*000c*/ 	.word	0x00000000
        /*0010*/ 	.short	0x0003
        /*0012*/ 	.short	0x0018
        /*0014*/ 	.byte	0x00, 0xf0, 0x21, 0x00


	//----- nvinfo : EIATTR_KPARAM_INFO
	.align		4
.L_31:
        /*0018*/ 	.byte	0x04, 0x17
        /*001a*/ 	.short	(.L_33 - .L_32)
.L_32:
        /*001c*/ 	.word	0x00000000
        /*0020*/ 	.short	0x0002
        /*0022*/ 	.short	0x0010
        /*0024*/ 	.byte	0x00, 0xf5, 0x21, 0x00


	//----- nvinfo : EIATTR_KPARAM_INFO
	.align		4
.L_33:
        /*0028*/ 	.byte	0x04, 0x17
        /*002a*/ 	.short	(.L_35 - .L_34)
.L_34:
        /*002c*/ 	.word	0x00000000
        /*0030*/ 	.short	0x0001
        /*0032*/ 	.short	0x0008
        /*0034*/ 	.byte	0x00, 0xf5, 0x21, 0x00


	//----- nvinfo : EIATTR_KPARAM_INFO
	.align		4
.L_35:
        /*0038*/ 	.byte	0x04, 0x17
        /*003a*/ 	.short	(.L_37 - .L_36)
.L_36:
        /*003c*/ 	.word	0x00000000
        /*0040*/ 	.short	0x0000
        /*0042*/ 	.short	0x0000
        /*0044*/ 	.byte	0x00, 0xf5, 0x21, 0x00


	//----- nvinfo : EIATTR_SPARSE_MMA_MASK
	.align		4
.L_37:
        /*0048*/ 	.byte	0x03, 0x50
        /*004a*/ 	.short	0x0000


	//----- nvinfo : EIATTR_MAXREG_COUNT
	.align		4
        /*004c*/ 	.byte	0x03, 0x1b
        /*004e*/ 	.short	0x00ff


	//----- nvinfo : EIATTR_MERCURY_ISA_VERSION
	.align		4
        /*0050*/ 	.byte	0x03, 0x5f
        /*0052*/ 	.short	0x0101


	//----- nvinfo : EIATTR_VRC_CTA_INIT_COUNT
	.align		4
        /*0054*/ 	.byte	0x02, 0x4a
	.zero		1
	.zero		1


	//----- nvinfo : EIATTR_EXIT_INSTR_OFFSETS
	.align		4
        /*0058*/ 	.byte	0x04, 0x1c
        /*005a*/ 	.short	(.L_39 - .L_38)


	//   ....[0]....
.L_38:
        /*005c*/ 	.word	0x00000090


	//   ....[1]....
        /*0060*/ 	.word	0x00000d00


	//----- nvinfo : EIATTR_CBANK_PARAM_SIZE
	.align		4
.L_39:
        /*0064*/ 	.byte	0x03, 0x19
        /*0066*/ 	.short	0x0020


	//----- nvinfo : EIATTR_PARAM_CBANK
	.align		4
        /*0068*/ 	.byte	0x04, 0x0a
        /*006a*/ 	.short	(.L_41 - .L_40)
	.align		4
.L_40:
        /*006c*/ 	.word	index@(.nv.constant0._Z22matrix_multiply_simplePfS_S_m)
        /*0070*/ 	.short	0x0380
        /*0072*/ 	.short	0x0020


	//----- nvinfo : EIATTR_SW_WAR
	.align		4
.L_41:
        /*0074*/ 	.byte	0x04, 0x36
        /*0076*/ 	.short	(.L_43 - .L_42)
.L_42:
        /*0078*/ 	.word	0x00000008
.L_43:


//--------------------- .nv.callgraph             --------------------------
	.section	.nv.callgraph,"",@"SHT_CUDA_CALLGRAPH"
	.align	4
	.sectionentsize	8
	.align		4
        /*0000*/ 	.word	0x00000000
	.align		4
        /*0004*/ 	.word	0xffffffff
	.align		4
        /*0008*/ 	.word	0x00000000
	.align		4
        /*000c*/ 	.word	0xfffffffe
	.align		4
        /*0010*/ 	.word	0x00000000
	.align		4
        /*0014*/ 	.word	0xfffffffd
	.align		4
        /*0018*/ 	.word	0x00000000
	.align		4
        /*001c*/ 	.word	0xfffffffc


//--------------------- .text._Z15matrix_multiplyPfS_S_m --------------------------
	.section	.text._Z15matrix_multiplyPfS_S_m,"ax",@progbits
	.align	128
        .global         _Z15matrix_multiplyPfS_S_m
        .type           _Z15matrix_multiplyPfS_S_m,@function
        .size           _Z15matrix_multiplyPfS_S_m,(.L_x_9 - _Z15matrix_multiplyPfS_S_m)
        .other          _Z15matrix_multiplyPfS_S_m,@"STO_CUDA_ENTRY STV_DEFAULT"
_Z15matrix_multiplyPfS_S_m:
.text._Z15matrix_multiplyPfS_S_m:
[----:B------:R-:W-:Y:S01]  /*0000*/  LDC R1, c[0x0][0x37c] ;  /* 0x0000df00ff017b82 */ /* 0x000fe20000000800 */
[----:B------:R-:W0:Y:S01]  /*0010*/  LDCU.64 UR8, c[0x0][0x398] ;  /* 0x00007300ff0877ac */ /* 0x000e220008000a00 */
[----:B------:R-:W1:Y:S01]  /*0020*/  S2R R13, SR_TID.Y ;  /* 0x00000000000d7919 */ /* 0x000e620000002200 */
[----:B------:R-:W-:Y:S01]  /*0030*/  HFMA2 R27, -RZ, RZ, 0, 0 ;  /* 0x00000000ff1b7431 */ /* 0x000fe200000001ff */
[----:B------:R-:W2:Y:S01]  /*0040*/  LDCU.64 UR12, c[0x0][0x358] ;  /* 0x00006b00ff0c77ac */ /* 0x000ea20008000a00 */
[----:B------:R-:W3:Y:S01]  /*0050*/  S2R R2, SR_TID.X ;  /* 0x0000000000027919 */ /* 0x000ee20000002100 */
[----:B0-----:R-:W-:-:S04]  /*0060*/  UISETP.GE.U32.AND UP0, UPT, UR8, 0x10, UPT ;  /* 0x000000100800788c */ /* 0x001fc8000bf06070 */
[----:B------:R-:W-:-:S09]  /*0070*/  UISETP.GE.U32.AND.EX UP0, UPT, UR9, URZ, UPT, UP0 ;  /* 0x000000ff0900728c */ /* 0x000fd2000bf06100 */
[----:B--2---:R-:W-:Y:S05]  /*0080*/  BRA.U !UP0, `(.L_x_0) ;  /* 0x00000005088c7547 */ /* 0x004fea000b800000 */
[----:B------:R-:W0:Y:S01]  /*0090*/  S2UR UR6, SR_CgaCtaId ;  /* 0x00000000000679c3 */ /* 0x000e220000008800 */
[----:B------:R-:W2:Y:S01]  /*00a0*/  LDCU.64 UR14, c[0x0][0x380] ;  /* 0x00007000ff0e77ac */ /* 0x000ea20008000a00 */
[----:B------:R-:W-:Y:S01]  /*00b0*/  IMAD.MOV.U32 R3, RZ, RZ, RZ ;  /* 0x000000ffff037224 */ /* 0x000fe200078e00ff */
[----:B------:R-:W-:Y:S01]  /*00c0*/  MOV R27, RZ ;  /* 0x000000ff001b7202 */ /* 0x000fe20000000f00 */
[--C-:B---3--:R-:W-:Y:S01]  /*00d0*/  IMAD.MOV.U32 R0, RZ, RZ, R2.reuse ;  /* 0x000000ffff007224 */ /* 0x108fe200078e0002 */
[----:B------:R-:W-:Y:S01]  /*00e0*/  UMOV UR4, 0x400 ;  /* 0x0000040000047882 */ /* 0x000fe20000000000 */
[C---:B-1----:R-:W-:Y:S01]  /*00f0*/  IMAD.WIDE.U32 R4, R13.reuse, UR8, R2 ;  /* 0x000000080d047c25 */ /* 0x042fe2000f8e0002 */
[----:B------:R-:W-:Y:S01]  /*0100*/  UIADD3 UR5, UPT, UPT, UR4, 0x400, URZ ;  /* 0x0000040004057890 */ /* 0x000fe2000fffe0ff */
[----:B------:R-:W-:Y:S01]  /*0110*/  MOV R21, RZ ;  /* 0x000000ff00157202 */ /* 0x000fe20000000f00 */
[----:B------:R-:W-:Y:S02]  /*0120*/  USHF.R.U64 UR7, UR8, 0x4, UR9 ;  /* 0x0000000408077899 */ /* 0x000fe40008001209 */
[----:B------:R-:W-:Y:S01]  /*0130*/  IMAD R19, R13, UR9, R5 ;  /* 0x000000090d137c24 */ /* 0x000fe2000f8e0205 */
[----:B------:R-:W1:Y:S01]  /*0140*/  LDCU.64 UR10, c[0x0][0x398] ;  /* 0x00007300ff0a77ac */ /* 0x000e620008000a00 */
[----:B------:R-:W-:Y:S01]  /*0150*/  IMAD.MOV.U32 R15, RZ, RZ, R13 ;  /* 0x000000ffff0f7224 */ /* 0x000fe200078e000d */
[----:B--2---:R-:W-:-:S04]  /*0160*/  LEA R12, P0, R4, UR14, 0x2 ;  /* 0x0000000e040c7c11 */ /* 0x004fc8000f8010ff */
[----:B------:R-:W-:Y:S01]  /*0170*/  LEA.HI.X R19, R4, UR15, R19, 0x2, P0 ;  /* 0x0000000f04137c11 */ /* 0x000fe200080f1413 */
[----:B0-----:R-:W-:Y:S02]  /*0180*/  ULEA UR5, UR6, UR5, 0x18 ;  /* 0x0000000506057291 */ /* 0x001fe4000f8ec0ff */
[----:B------:R-:W-:Y:S02]  /*0190*/  ULEA UR4, UR6, UR4, 0x18 ;  /* 0x0000000406047291 */ /* 0x000fe4000f8ec0ff */
[----:B------:R-:W-:Y:S02]  /*01a0*/  USHF.R.U32.HI UR6, URZ, 0x4, UR9 ;  /* 0x00000004ff067899 */ /* 0x000fe40008011609 */
[----:B------:R-:W-:Y:S01]  /*01b0*/  LEA R14, R2, UR5, 0x2 ;  /* 0x00000005020e7c11 */ /* 0x000fe2000f8e10ff */
[----:B------:R-:W-:Y:S01]  /*01c0*/  UMOV UR5, URZ ;  /* 0x000000ff00057c82 */ /* 0x000fe20008000000 */
[----:B------:R-:W-:Y:S01]  /*01d0*/  LEA R17, R13, UR4, 0x6 ;  /* 0x000000040d117c11 */ /* 0x000fe2000f8e30ff */
[----:B------:R-:W-:-:S02]  /*01e0*/  UMOV UR4, URZ ;  /* 0x000000ff00047c82 */ /* 0x000fc40008000000 */
[----:B------:R-:W-:Y:S01]  /*01f0*/  IMAD R16, R13, 0x40, R14 ;  /* 0x000000400d107824 */ /* 0x000fe200078e020e */
[----:B-1----:R-:W-:-:S07]  /*0200*/  LEA R18, R2, R17, 0x2 ;  /* 0x0000001102127211 */ /* 0x002fce00078e10ff */
.L_x_1:
[-C--:B------:R-:W-:Y:S01]  /*0210*/  ISETP.GT.U32.AND P0, PT, R15, R2.reuse, PT ;  /* 0x000000020f00720c */ /* 0x080fe20003f04070 */
[----:B------:R-:W-:Y:S01]  /*0220*/  UMOV UR8, UR10 ;  /* 0x0000000a00087c82 */ /* 0x000fe20008000000 */
[CC--:B------:R-:W-:Y:S01]  /*0230*/  ISETP.GT.U32.AND P1, PT, R0.reuse, R13.reuse, PT ;  /* 0x0000000d0000720c */ /* 0x0c0fe20003f24070 */
[----:B------:R-:W-:Y:S01]  /*0240*/  HFMA2 R24, -RZ, RZ, 0, 0 ;  /* 0x00000000ff187431 */ /* 0x000fe200000001ff */
[----:B------:R-:W-:Y:S01]  /*0250*/  ISETP.GT.U32.AND.EX P0, PT, RZ, RZ, PT, P0 ;  /* 0x000000ffff00720c */ /* 0x000fe20003f04100 */
[----:B------:R-:W-:Y:S01]  /*0260*/  IMAD.MOV.U32 R28, RZ, RZ, RZ ;  /* 0x000000ffff1c7224 */ /* 0x000fe200078e00ff */
[----:B------:R-:W-:Y:S02]  /*0270*/  ISETP.GT.U32.AND.EX P1, PT, R21, RZ, PT, P1 ;  /* 0x000000ff1500720c */ /* 0x000fe40003f24110 */
[----:B------:R-:W-:Y:S02]  /*0280*/  SEL R4, R15, R2, P0 ;  /* 0x000000020f047207 */ /* 0x000fe40000000000 */
[----:B------:R-:W-:-:S02]  /*0290*/  SEL R6, R0, R13, P1 ;  /* 0x0000000d00067207 */ /* 0x000fc40000800000 */
[----:B------:R-:W-:Y:S02]  /*02a0*/  ISETP.GE.U32.AND P0, PT, R4, UR8, PT ;  /* 0x0000000804007c0c */ /* 0x000fe4000bf06070 */
[----:B------:R-:W-:Y:S02]  /*02b0*/  SEL R7, R21, RZ, P1 ;  /* 0x000000ff15077207 */ /* 0x000fe40000800000 */
[----:B------:R-:W-:Y:S02]  /*02c0*/  ISETP.GE.U32.AND.EX P0, PT, RZ, UR11, PT, P0 ;  /* 0x0000000bff007c0c */ /* 0x000fe4000bf06100 */
[----:B------:R-:W-:-:S04]  /*02d0*/  ISETP.GE.U32.AND P1, PT, R6, UR8, PT ;  /* 0x0000000806007c0c */ /* 0x000fc8000bf26070 */
[----:B------:R-:W-:-:S07]  /*02e0*/  ISETP.GE.U32.AND.EX P1, PT, R7, UR11, PT, P1 ;  /* 0x0000000b07007c0c */ /* 0x000fce000bf26110 */
[----:B------:R-:W0:Y:S01]  /*02f0*/  @!P0 LDC.64 R4, c[0x0][0x388] ;  /* 0x0000e200ff048b82 */ /* 0x000e220000000a00 */
[----:B------:R-:W-:Y:S01]  /*0300*/  @!P0 MOV R6, R2 ;  /* 0x0000000200068202 */ /* 0x000fe20000000f00 */
[----:B------:R-:W-:-:S04]  /*0310*/  @!P0 IMAD.MOV.U32 R7, RZ, RZ, RZ ;  /* 0x000000ffff078224 */ /* 0x000fc800078e00ff */
[----:B------:R-:W-:-:S04]  /*0320*/  @!P0 IMAD.WIDE.U32 R6, R15, UR8, R6 ;  /* 0x000000080f068c25 */ /* 0x000fc8000f8e0006 */
[----:B------:R-:W-:Y:S01]  /*0330*/  @!P0 IMAD R7, R15, UR11, R7 ;  /* 0x0000000b0f078c24 */ /* 0x000fe2000f8e0207 */
[C---:B0-----:R-:W-:Y:S02]  /*0340*/  @!P0 LEA R22, P2, R6.reuse, R4, 0x2 ;  /* 0x0000000406168211 */ /* 0x041fe400078410ff */
[----:B------:R-:W-:Y:S02]  /*0350*/  @!P1 MOV R4, R12 ;  /* 0x0000000c00049202 */ /* 0x000fe40000000f00 */
[----:B------:R-:W-:Y:S02]  /*0360*/  @!P0 LEA.HI.X R23, R6, R5, R7, 0x2, P2 ;  /* 0x0000000506178211 */ /* 0x000fe400010f1407 */
[----:B------:R-:W-:-:S03]  /*0370*/  @!P1 MOV R5, R19 ;  /* 0x0000001300059202 */ /* 0x000fc60000000f00 */
[----:B------:R-:W2:Y:S04]  /*0380*/  @!P0 LDG.E R28, desc[UR12][R22.64] ;  /* 0x0000000c161c8981 */ /* 0x000ea8000c1e1900 */
[----:B------:R-:W3:Y:S01]  /*0390*/  @!P1 LDG.E R24, desc[UR12][R4.64] ;  /* 0x0000000c04189981 */ /* 0x000ee2000c1e1900 */
[----:B------:R-:W-:-:S04]  /*03a0*/  UIADD3 UR4, UP0, UPT, UR4, 0x1, URZ ;  /* 0x0000000104047890 */ /* 0x000fc8000ff1e0ff */
[----:B------:R-:W-:Y:S02]  /*03b0*/  UIADD3.X UR5, UPT, UPT, URZ, UR5, URZ, UP0, !UPT ;  /* 0x00000005ff057290 */ /* 0x000fe400087fe4ff */
[----:B------:R-:W-:-:S04]  /*03c0*/  UISETP.GT.U32.AND UP0, UPT, UR7, UR4, UPT ;  /* 0x000000040700728c */ /* 0x000fc8000bf04070 */
[----:B------:R-:W-:Y:S01]  /*03d0*/  UISETP.GT.U32.AND.EX UP0, UPT, UR6, UR5, UPT, UP0 ;  /* 0x000000050600728c */ /* 0x000fe2000bf04100 */
[----:B------:R-:W-:Y:S02]  /*03e0*/  IADD3 R0, P1, PT, R0, 0x10, RZ ;  /* 0x0000001000007810 */ /* 0x000fe40007f3e0ff */
[----:B------:R-:W-:Y:S02]  /*03f0*/  IADD3 R12, P0, PT, R12, 0x40, RZ ;  /* 0x000000400c0c7810 */ /* 0x000fe40007f1e0ff */
[----:B------:R-:W-:Y:S01]  /*0400*/  IADD3 R15, PT, PT, R15, 0x10, RZ ;  /* 0x000000100f0f7810 */ /* 0x000fe20007ffe0ff */
[----:B------:R-:W-:Y:S01]  /*0410*/  IMAD.X R21, RZ, RZ, R21, P1 ;  /* 0x000000ffff157224 */ /* 0x000fe200008e0615 */
[----:B------:R-:W-:Y:S01]  /*0420*/  IADD3.X R19, PT, PT, RZ, R19, RZ, P0, !PT ;  /* 0x00000013ff137210 */ /* 0x000fe200007fe4ff */
[----:B---3--:R-:W-:Y:S04]  /*0430*/  STS [R18], R24 ;  /* 0x0000001812007388 */ /* 0x008fe80000000800 */
[----:B--2---:R-:W-:Y:S01]  /*0440*/  STS [R16], R28 ;  /* 0x0000001c10007388 */ /* 0x004fe20000000800 */
[----:B------:R-:W-:Y:S06]  /*0450*/  BAR.SYNC.DEFER_BLOCKING 0x0 ;  /* 0x0000000000007b1d */ /* 0x000fec0000010000 */
[----:B------:R-:W-:Y:S04]  /*0460*/  LDS R22, [R14] ;  /* 0x000000000e167984 */ /* 0x000fe80000000800 */
[----:B------:R-:W0:Y:S04]  /*0470*/  LDS.128 R8, [R17] ;  /* 0x0000000011087984 */ /* 0x000e280000000c00 */
[----:B------:R-:W1:Y:S04]  /*0480*/  LDS R23, [R14+0x40] ;  /* 0x000040000e177984 */ /* 0x000e680000000800 */
[----:B------:R-:W2:Y:S04]  /*0490*/  LDS R29, [R14+0x80] ;  /* 0x000080000e1d7984 */ /* 0x000ea80000000800 */
[----:B------:R-:W3:Y:S04]  /*04a0*/  LDS R26, [R14+0xc0] ;  /* 0x0000c0000e1a7984 */ /* 0x000ee80000000800 */
[----:B------:R-:W-:Y:S04]  /*04b0*/  LDS R25, [R14+0x100] ;  /* 0x000100000e197984 */ /* 0x000fe80000000800 */
[----:B------:R-:W4:Y:S04]  /*04c0*/  LDS.128 R4, [R17+0x10] ;  /* 0x0000100011047984 */ /* 0x000f280000000c00 */
[----:B------:R-:W5:Y:S04]  /*04d0*/  LDS R20, [R14+0x140] ;  /* 0x000140000e147984 */ /* 0x000f680000000800 */
[----:B------:R-:W-:Y:S01]  /*04e0*/  LDS R24, [R14+0x1c0] ;  /* 0x0001c0000e187984 */ /* 0x000fe20000000800 */
[----:B0-----:R-:W-:-:S03]  /*04f0*/  FFMA R8, R8, R22, R27 ;  /* 0x0000001608087223 */ /* 0x001fc6000000001b */
[----:B------:R-:W0:Y:S01]  /*0500*/  LDS R27, [R14+0x180] ;  /* 0x000180000e1b7984 */ /* 0x000e220000000800 */
[----:B-1----:R-:W-:-:S03]  /*0510*/  FFMA R8, R23, R9, R8 ;  /* 0x0000000917087223 */ /* 0x002fc60000000008 */
[----:B------:R-:W-:Y:S01]  /*0520*/  LDS R23, [R14+0x200] ;  /* 0x000200000e177984 */ /* 0x000fe20000000800 */
[----:B--2---:R-:W-:-:S03]  /*0530*/  FFMA R29, R29, R10, R8 ;  /* 0x0000000a1d1d7223 */ /* 0x004fc60000000008 */
[----:B------:R-:W-:Y:S01]  /*0540*/  LDS R22, [R14+0x240] ;  /* 0x000240000e167984 */ /* 0x000fe20000000800 */
[----:B---3--:R-:W-:-:S03]  /*0550*/  FFMA R29, R26, R11, R29 ;  /* 0x0000000b1a1d7223 */ /* 0x008fc6000000001d */
[----:B------:R-:W1:Y:S01]  /*0560*/  LDS.128 R8, [R17+0x20] ;  /* 0x0000200011087984 */ /* 0x000e620000000c00 */
[----:B----4-:R-:W-:-:S04]  /*0570*/  FFMA R25, R4, R25, R29 ;  /* 0x0000001904197223 */ /* 0x010fc8000000001d */
[----:B-----5:R-:W-:Y:S02]  /*0580*/  FFMA R20, R20, R5, R25 ;  /* 0x0000000514147223 */ /* 0x020fe40000000019 */
[----:B------:R-:W2:Y:S02]  /*0590*/  LDS R25, [R14+0x280] ;  /* 0x000280000e197984 */ /* 0x000ea40000000800 */
[----:B0-----:R-:W-:Y:S02]  /*05a0*/  FFMA R27, R27, R6, R20 ;  /* 0x000000061b1b7223 */ /* 0x001fe40000000014 */
[----:B------:R-:W0:Y:S02]  /*05b0*/  LDS R20, [R14+0x2c0] ;  /* 0x0002c0000e147984 */ /* 0x000e240000000800 */
[----:B------:R-:W-:Y:S02]  /*05c0*/  FFMA R29, R24, R7, R27 ;  /* 0x00000007181d7223 */ /* 0x000fe4000000001b */
[----:B------:R-:W-:Y:S04]  /*05d0*/  LDS R27, [R14+0x300] ;  /* 0x000300000e1b7984 */ /* 0x000fe80000000800 */
[----:B------:R-:W3:Y:S04]  /*05e0*/  LDS.128 R4, [R17+0x30] ;  /* 0x0000300011047984 */ /* 0x000ee80000000c00 */
[----:B------:R-:W4:Y:S01]  /*05f0*/  LDS R24, [R14+0x340] ;  /* 0x000340000e187984 */ /* 0x000f220000000800 */
[----:B-1----:R-:W-:-:S03]  /*0600*/  FFMA R29, R8, R23, R29 ;  /* 0x00000017081d7223 */ /* 0x002fc6000000001d */
[----:B------:R-:W1:Y:S04]  /*0610*/  LDS R23, [R14+0x380] ;  /* 0x000380000e177984 */ /* 0x000e680000000800 */
[----:B------:R-:W5:Y:S01]  /*0620*/  LDS R8, [R14+0x3c0] ;  /* 0x0003c0000e087984 */ /* 0x000f620000000800 */
[----:B------:R-:W-:-:S04]  /*0630*/  FFMA R22, R22, R9, R29 ;  /* 0x0000000916167223 */ /* 0x000fc8000000001d */
[----:B--2---:R-:W-:-:S04]  /*0640*/  FFMA R25, R25, R10, R22 ;  /* 0x0000000a19197223 */ /* 0x004fc80000000016 */
[----:B0-----:R-:W-:-:S04]  /*0650*/  FFMA R11, R20, R11, R25 ;  /* 0x0000000b140b7223 */ /* 0x001fc80000000019 */
[----:B---3--:R-:W-:-:S04]  /*0660*/  FFMA R11, R4, R27, R11 ;  /* 0x0000001b040b7223 */ /* 0x008fc8000000000b */
[----:B----4-:R-:W-:-:S04]  /*0670*/  FFMA R24, R24, R5, R11 ;  /* 0x0000000518187223 */ /* 0x010fc8000000000b */
[----:B-1----:R-:W-:-:S04]  /*0680*/  FFMA R23, R23, R6, R24 ;  /* 0x0000000617177223 */ /* 0x002fc80000000018 */
[----:B-----5:R-:W-:Y:S01]  /*0690*/  FFMA R27, R8, R7, R23 ;  /* 0x00000007081b7223 */ /* 0x020fe20000000017 */
[----:B------:R-:W-:Y:S06]  /*06a0*/  BAR.SYNC.DEFER_BLOCKING 0x0 ;  /* 0x0000000000007b1d */ /* 0x000fec0000010000 */
[----:B------:R-:W-:Y:S05]  /*06b0*/  BRA.U UP0, `(.L_x_1) ;  /* 0xfffffff900d47547 */ /* 0x000fea000b83ffff */
.L_x_0:
[----:B------:R-:W0:Y:S01]  /*06c0*/  LDC.64 R4, c[0x0][0x390] ;  /* 0x0000e400ff047b82 */ /* 0x000e220000000a00 */
[----:B-1-3--:R-:W-:-:S04]  /*06d0*/  IMAD R3, R13, UR8, R2 ;  /* 0x000000080d037c24 */ /* 0x00afc8000f8e0202 */
[----:B0-----:R-:W-:-:S05]  /*06e0*/  IMAD.WIDE R2, R3, 0x4, R4 ;  /* 0x0000000403027825 */ /* 0x001fca00078e0204 */
[----:B------:R-:W-:Y:S01]  /*06f0*/  STG.E desc[UR12][R2.64], R27 ;  /* 0x0000001b02007986 */ /* 0x000fe2000c10190c */
[----:B------:R-:W-:Y:S05]  /*0700*/  EXIT ;  /* 0x000000000000794d */ /* 0x000fea0003800000 */
.L_x_2:
[----:B------:R-:W-:-:S00]  /*0710*/  BRA `(.L_x_2) ;  /* 0xfffffffc00fc7947 */ /* 0x000fc0000383ffff */
[----:B------:R-:W-:-:S00]  /*0720*/  NOP ;  /* 0x0000000000007918 */ /* 0x000fc00000000000 */
        /* <DEDUP_REMOVED lines=13> */
.L_x_9:


//--------------------- .text._Z22matrix_multiply_simplePfS_S_m --------------------------
	.section	.text._Z22matrix_multiply_simplePfS_S_m,"ax",@progbits
	.align	128
        .global         _Z22matrix_multiply_simplePfS_S_m
        .type           _Z22matrix_multiply_simplePfS_S_m,@function
        .size           _Z22matrix_multiply_simplePfS_S_m,(.L_x_10 - _Z22matrix_multiply_simplePfS_S_m)
        .other          _Z22matrix_multiply_simplePfS_S_m,@"STO_CUDA_ENTRY STV_DEFAULT"
_Z22matrix_multiply_simplePfS_S_m:
.text._Z22matrix_multiply_simplePfS_S_m:
[----:B------:R-:W-:Y:S01]  /*0000*/  LDC R1, c[0x0][0x37c] ;  /* 0x0000df00ff017b82 */ /* 0x000fe20000000800 */
[----:B------:R-:W0:Y:S07]  /*0010*/  S2R R3, SR_TID.Y ;  /* 0x0000000000037919 */ /* 0x000e2e0000002200 */
[----:B------:R-:W1:Y:S01]  /*0020*/  LDC.64 R12, c[0x0][0x398] ;  /* 0x0000e600ff0c7b82 */ /* 0x000e620000000a00 */
[----:B------:R-:W0:Y:S02]  /*0030*/  S2R R10, SR_TID.X ;  /* 0x00000000000a7919 */ /* 0x000e240000002100 */
[----:B0-----:R-:W-:-:S04]  /*0040*/  ISETP.GT.U32.AND P0, PT, R3, R10, PT ;  /* 0x0000000a0300720c */ /* 0x001fc80003f04070 */
[----:B------:R-:W-:-:S04]  /*0050*/  ISETP.GT.U32.AND.EX P0, PT, RZ, RZ, PT, P0 ;  /* 0x000000ffff00720c */ /* 0x000fc80003f04100 */
[----:B------:R-:W-:-:S04]  /*0060*/  SEL R5, R3, R10, P0 ;  /* 0x0000000a03057207 */ /* 0x000fc80000000000 */
[----:B-1----:R-:W-:-:S04]  /*0070*/  ISETP.GE.U32.AND P0, PT, R5, R12, PT ;  /* 0x0000000c0500720c */ /* 0x002fc80003f06070 */
[----:B------:R-:W-:-:S13]  /*0080*/  ISETP.GE.U32.AND.EX P0, PT, RZ, R13, PT, P0 ;  /* 0x0000000dff00720c */ /* 0x000fda0003f06100 */
[----:B------:R-:W-:Y:S05]  /*0090*/  @P0 EXIT ;  /* 0x000000000000094d */ /* 0x000fea0003800000 */
[C---:B------:R-:W-:Y:S01]  /*00a0*/  IADD3 R2, P0, PT, R12.reuse, -0x1, RZ ;  /* 0xffffffff0c027810 */ /* 0x040fe20007f1e0ff */
[----:B------:R-:W-:Y:S01]  /*00b0*/  IMAD.WIDE.U32 R14, R3, R12, RZ ;  /* 0x0000000c030e7225 */ /* 0x000fe200078e00ff */
[----:B------:R-:W-:Y:S01]  /*00c0*/  LOP3.LUT R0, R12, 0x7, RZ, 0xc0, !PT ;  /* 0x000000070c007812 */ /* 0x000fe200078ec0ff */
[----:B------:R-:W-:Y:S01]  /*00d0*/  UMOV UR4, URZ ;  /* 0x000000ff00047c82 */ /* 0x000fe20008000000 */
[----:B------:R-:W-:Y:S01]  /*00e0*/  ISETP.GE.U32.AND P1, PT, R2, 0x7, PT ;  /* 0x000000070200780c */ /* 0x000fe20003f26070 */
[----:B------:R-:W0:Y:S01]  /*00f0*/  LDCU.64 UR6, c[0x0][0x358] ;  /* 0x00006b00ff0677ac */ /* 0x000e220008000a00 */
[----:B------:R-:W-:Y:S01]  /*0100*/  IADD3.X R2, PT, PT, R13, -0x1, RZ, P0, !PT ;  /* 0xffffffff0d027810 */ /* 0x000fe200007fe4ff */
[----:B------:R-:W-:Y:S01]  /*0110*/  IMAD.MOV.U32 R20, RZ, RZ, RZ ;  /* 0x000000ffff147224 */ /* 0x000fe200078e00ff */
[----:B------:R-:W-:Y:S01]  /*0120*/  ISETP.NE.U32.AND P0, PT, R0, RZ, PT ;  /* 0x000000ff0000720c */ /* 0x000fe20003f05070 */
[----:B------:R-:W-:Y:S01]  /*0130*/  IMAD R4, R3, R13, R15 ;  /* 0x0000000d03047224 */ /* 0x000fe200078e020f */
[----:B------:R-:W-:Y:S01]  /*0140*/  ISETP.GE.U32.AND.EX P1, PT, R2, RZ, PT, P1 ;  /* 0x000000ff0200720c */ /* 0x000fe20003f26110 */
[----:B------:R-:W-:Y:S01]  /*0150*/  IMAD.MOV.U32 R2, RZ, RZ, RZ ;  /* 0x000000ffff027224 */ /* 0x000fe200078e00ff */
[----:B------:R-:W-:-:S11]  /*0160*/  ISETP.NE.AND.EX P0, PT, RZ, RZ, PT, P0 ;  /* 0x000000ffff00720c */ /* 0x000fd60003f05300 */
[----:B0-----:R-:W-:Y:S05]  /*0170*/  @!P1 BRA `(.L_x_3) ;  /* 0x0000000400089947 */ /* 0x001fea0003800000 */
[----:B------:R-:W0:Y:S01]  /*0180*/  LDCU.128 UR8, c[0x0][0x380] ;  /* 0x00007000ff0877ac */ /* 0x000e220008000c00 */
[C---:B------:R-:W-:Y:S01]  /*0190*/  LOP3.LUT R2, R12.reuse, 0xfffffff8, RZ, 0xc0, !PT ;  /* 0xfffffff80c027812 */ /* 0x040fe200078ec0ff */
[C---:B------:R-:W-:Y:S01]  /*01a0*/  IMAD.SHL.U32 R9, R12.reuse, 0x4, RZ ;  /* 0x000000040c097824 */ /* 0x040fe200078e00ff */
[C-C-:B------:R-:W-:Y:S01]  /*01b0*/  SHF.L.U64.HI R6, R12.reuse, 0x5, R13.reuse ;  /* 0x000000050c067819 */ /* 0x140fe2000001020d */
[----:B------:R-:W1:Y:S01]  /*01c0*/  LDCU UR4, c[0x0][0x39c] ;  /* 0x00007380ff0477ac */ /* 0x000e620008000800 */
[----:B------:R-:W-:Y:S01]  /*01d0*/  SHF.L.U64.HI R8, R12, 0x2, R13 ;  /* 0x000000020c087819 */ /* 0x000fe2000001020d */
[----:B------:R-:W-:Y:S02]  /*01e0*/  IMAD.MOV.U32 R20, RZ, RZ, RZ ;  /* 0x000000ffff147224 */ /* 0x000fe400078e00ff */
[----:B------:R-:W-:Y:S01]  /*01f0*/  IMAD.MOV.U32 R27, RZ, RZ, R2 ;  /* 0x000000ffff1b7224 */ /* 0x000fe200078e0002 */
[----:B0-----:R-:W-:Y:S02]  /*0200*/  LEA R26, P1, R10, UR10, 0x2 ;  /* 0x0000000a0a1a7c11 */ /* 0x001fe4000f8210ff */
[----:B------:R-:W-:-:S02]  /*0210*/  LEA R25, P2, R14, UR8, 0x2 ;  /* 0x000000080e197c11 */ /* 0x000fc4000f8410ff */
[----:B------:R-:W-:Y:S01]  /*0220*/  LEA.HI.X R5, R10, UR11, RZ, 0x2, P1 ;  /* 0x0000000b0a057c11 */ /* 0x000fe200088f14ff */
[----:B-1----:R-:W-:Y:S01]  /*0230*/  IMAD.U32 R7, RZ, RZ, UR4 ;  /* 0x00000004ff077e24 */ /* 0x002fe2000f8e00ff */
[----:B------:R-:W-:Y:S02]  /*0240*/  LEA.HI.X R22, R14, UR9, R4, 0x2, P2 ;  /* 0x000000090e167c11 */ /* 0x000fe400090f1404 */
[----:B------:R-:W-:-:S05]  /*0250*/  IADD3 R25, P1, PT, R25, 0x10, RZ ;  /* 0x0000001019197810 */ /* 0x000fca0007f3e0ff */
[----:B------:R-:W-:-:S08]  /*0260*/  IMAD.X R22, RZ, RZ, R22, P1 ;  /* 0x000000ffff167224 */ /* 0x000fd000008e0616 */
.L_x_4:
[----:B------:R-:W-:Y:S02]  /*0270*/  IMAD.MOV.U32 R18, RZ, RZ, R26 ;  /* 0x000000ffff127224 */ /* 0x000fe400078e001a */
[----:B------:R-:W-:Y:S02]  /*0280*/  IMAD.MOV.U32 R16, RZ, RZ, R25 ;  /* 0x000000ffff107224 */ /* 0x000fe400078e0019 */
[----:B------:R-:W-:Y:S02]  /*0290*/  IMAD.MOV.U32 R17, RZ, RZ, R22 ;  /* 0x000000ffff117224 */ /* 0x000fe400078e0016 */
[----:B------:R-:W-:-:S03]  /*02a0*/  IMAD.MOV.U32 R19, RZ, RZ, R5 ;  /* 0x000000ffff137224 */ /* 0x000fc600078e0005 */
[----:B------:R-:W2:Y:S04]  /*02b0*/  LDG.E R29, desc[UR6][R16.64+-0x10] ;  /* 0xfffff006101d7981 */ /* 0x000ea8000c1e1900 */
[----:B------:R-:W2:Y:S01]  /*02c0*/  LDG.E R18, desc[UR6][R18.64] ;  /* 0x0000000612127981 */ /* 0x000ea2000c1e1900 */
[----:B------:R-:W-:-:S05]  /*02d0*/  IADD3 R24, P1, PT, R26, R9, RZ ;  /* 0x000000091a187210 */ /* 0x000fca0007f3e0ff */
[----:B------:R-:W-:Y:S01]  /*02e0*/  IMAD.X R25, R5, 0x1, R8, P1 ;  /* 0x0000000105197824 */ /* 0x000fe200008e0608 */
[----:B------:R-:W-:-:S04]  /*02f0*/  IADD3 R22, P1, PT, R24, R9, RZ ;  /* 0x0000000918167210 */ /* 0x000fc80007f3e0ff */
[----:B------:R-:W3:Y:S01]  /*0300*/  LDG.E R21, desc[UR6][R24.64] ;  /* 0x0000000618157981 */ /* 0x000ee2000c1e1900 */
[----:B------:R-:W-:-:S05]  /*0310*/  IMAD.X R23, R25, 0x1, R8, P1 ;  /* 0x0000000119177824 */ /* 0x000fca00008e0608 */
[----:B------:R-:W4:Y:S04]  /*0320*/  LDG.E R28, desc[UR6][R22.64] ;  /* 0x00000006161c7981 */ /* 0x000f28000c1e1900 */
[----:B------:R-:W3:Y:S01]  /*0330*/  LDG.E R24, desc[UR6][R16.64+-0xc] ;  /* 0xfffff40610187981 */ /* 0x000ee2000c1e1900 */
[----:B--2---:R-:W-:-:S03]  /*0340*/  FFMA R20, R29, R18, R20 ;  /* 0x000000121d147223 */ /* 0x004fc60000000014 */
[----:B------:R-:W4:Y:S01]  /*0350*/  LDG.E R29, desc[UR6][R16.64+-0x8] ;  /* 0xfffff806101d7981 */ /* 0x000f22000c1e1900 */
[----:B------:R-:W-:-:S03]  /*0360*/  IADD3 R18, P1, PT, R22, R9, RZ ;  /* 0x0000000916127210 */ /* 0x000fc60007f3e0ff */
[----:B------:R-:W2:Y:S02]  /*0370*/  LDG.E R22, desc[UR6][R16.64+-0x4] ;  /* 0xfffffc0610167981 */ /* 0x000ea4000c1e1900 */
[----:B------:R-:W-:Y:S02]  /*0380*/  IMAD.X R19, R23, 0x1, R8, P1 ;  /* 0x0000000117137824 */ /* 0x000fe400008e0608 */
[----:B---3--:R-:W-:Y:S01]  /*0390*/  FFMA R24, R24, R21, R20 ;  /* 0x0000001518187223 */ /* 0x008fe20000000014 */
[----:B------:R-:W-:Y:S02]  /*03a0*/  IADD3 R20, P1, PT, R18, R9, RZ ;  /* 0x0000000912147210 */ /* 0x000fe40007f3e0ff */
[----:B------:R4:W2:Y:S03]  /*03b0*/  LDG.E R18, desc[UR6][R18.64] ;  /* 0x0000000612127981 */ /* 0x0008a6000c1e1900 */
[----:B------:R-:W-:-:S02]  /*03c0*/  IMAD.X R21, R19, 0x1, R8, P1 ;  /* 0x0000000113157824 */ /* 0x000fc400008e0608 */
[----:B----4-:R-:W-:-:S03]  /*03d0*/  FFMA R19, R29, R28, R24 ;  /* 0x0000001c1d137223 */ /* 0x010fc60000000018 */
[----:B------:R-:W3:Y:S04]  /*03e0*/  LDG.E R29, desc[UR6][R20.64] ;  /* 0x00000006141d7981 */ /* 0x000ee8000c1e1900 */
[----:B------:R-:W3:Y:S01]  /*03f0*/  LDG.E R28, desc[UR6][R16.64] ;  /* 0x00000006101c7981 */ /* 0x000ee2000c1e1900 */
[----:B------:R-:W-:-:S05]  /*0400*/  IADD3 R24, P1, PT, R20, R9, RZ ;  /* 0x0000000914187210 */ /* 0x000fca0007f3e0ff */
[----:B------:R-:W-:Y:S01]  /*0410*/  IMAD.X R25, R21, 0x1, R8, P1 ;  /* 0x0000000115197824 */ /* 0x000fe200008e0608 */
[----:B------:R-:W4:Y:S04]  /*0420*/  LDG.E R20, desc[UR6][R16.64+0xc] ;  /* 0x00000c0610147981 */ /* 0x000f28000c1e1900 */
[----:B------:R-:W5:Y:S01]  /*0430*/  LDG.E R21, desc[UR6][R16.64+0x8] ;  /* 0x0000080610157981 */ /* 0x000f62000c1e1900 */
[----:B--2---:R-:W-:Y:S01]  /*0440*/  FFMA R23, R22, R18, R19 ;  /* 0x0000001216177223 */ /* 0x004fe20000000013 */
[----:B------:R-:W-:Y:S02]  /*0450*/  IADD3 R22, P1, PT, R24, R9, RZ ;  /* 0x0000000918167210 */ /* 0x000fe40007f3e0ff */
[----:B------:R0:W2:Y:S01]  /*0460*/  LDG.E R24, desc[UR6][R24.64] ;  /* 0x0000000618187981 */ /* 0x0000a2000c1e1900 */
[----:B---3--:R-:W-:-:S02]  /*0470*/  FFMA R29, R28, R29, R23 ;  /* 0x0000001d1c1d7223 */ /* 0x008fc40000000017 */
[--C-:B------:R-:W-:Y:S01]  /*0480*/  IMAD.X R23, R25, 0x1, R8.reuse, P1 ;  /* 0x0000000119177824 */ /* 0x100fe200008e0608 */
[----:B------:R-:W-:Y:S01]  /*0490*/  IADD3 R18, P1, PT, R22, R9, RZ ;  /* 0x0000000916127210 */ /* 0x000fe20007f3e0ff */
[----:B------:R-:W2:Y:S04]  /*04a0*/  LDG.E R28, desc[UR6][R16.64+0x4] ;  /* 0x00000406101c7981 */ /* 0x000ea8000c1e1900 */
[----:B------:R-:W-:Y:S01]  /*04b0*/  IMAD.X R19, R23, 0x1, R8, P1 ;  /* 0x0000000117137824 */ /* 0x000fe200008e0608 */
[----:B------:R-:W5:Y:S04]  /*04c0*/  LDG.E R22, desc[UR6][R22.64] ;  /* 0x0000000616167981 */ /* 0x000f68000c1e1900 */
[----:B------:R-:W4:Y:S01]  /*04d0*/  LDG.E R18, desc[UR6][R18.64] ;  /* 0x0000000612127981 */ /* 0x000f22000c1e1900 */
[----:B------:R-:W-:-:S04]  /*04e0*/  IADD3 R27, P1, PT, R27, -0x8, RZ ;  /* 0xfffffff81b1b7810 */ /* 0x000fc80007f3e0ff */
[----:B------:R-:W-:Y:S02]  /*04f0*/  IADD3.X R7, PT, PT, R7, -0x1, RZ, P1, !PT ;  /* 0xffffffff07077810 */ /* 0x000fe40000ffe4ff */
[----:B------:R-:W-:-:S04]  /*0500*/  ISETP.NE.U32.AND P1, PT, R27, RZ, PT ;  /* 0x000000ff1b00720c */ /* 0x000fc80003f25070 */
[----:B------:R-:W-:Y:S02]  /*0510*/  ISETP.NE.AND.EX P1, PT, R7, RZ, PT, P1 ;  /* 0x000000ff0700720c */ /* 0x000fe40003f25310 */
[----:B------:R-:W-:Y:S02]  /*0520*/  LEA R26, P2, R12, R26, 0x5 ;  /* 0x0000001a0c1a7211 */ /* 0x000fe400078428ff */
[----:B0-----:R-:W-:-:S03]  /*0530*/  IADD3 R25, P3, PT, R16, 0x20, RZ ;  /* 0x0000002010197810 */ /* 0x001fc60007f7e0ff */
[----:B------:R-:W-:Y:S02]  /*0540*/  IMAD.X R5, R5, 0x1, R6, P2 ;  /* 0x0000000105057824 */ /* 0x000fe400010e0606 */
[----:B--2---:R-:W-:-:S04]  /*0550*/  FFMA R24, R28, R24, R29 ;  /* 0x000000181c187223 */ /* 0x004fc8000000001d */
[----:B-----5:R-:W-:Y:S01]  /*0560*/  FFMA R21, R21, R22, R24 ;  /* 0x0000001615157223 */ /* 0x020fe20000000018 */
[----:B------:R-:W-:-:S03]  /*0570*/  IMAD.X R22, RZ, RZ, R17, P3 ;  /* 0x000000ffff167224 */ /* 0x000fc600018e0611 */
[----:B----4-:R-:W-:Y:S01]  /*0580*/  FFMA R20, R20, R18, R21 ;  /* 0x0000001214147223 */ /* 0x010fe20000000015 */
[----:B------:R-:W-:Y:S06]  /*0590*/  @P1 BRA `(.L_x_4) ;  /* 0xfffffffc00341947 */ /* 0x000fec000383ffff */
.L_x_3:
[----:B------:R-:W-:Y:S01]  /*05a0*/  IMAD R3, R3, R12, R10 ;  /* 0x0000000c03037224 */ /* 0x000fe200078e020a */
[----:B------:R-:W-:Y:S06]  /*05b0*/  @!P0 BRA `(.L_x_5) ;  /* 0x0000000400c48947 */ /* 0x000fec0003800000 */
[----:B------:R-:W-:Y:S02]  /*05c0*/  ISETP.GE.U32.AND P1, PT, R0, 0x4, PT ;  /* 0x000000040000780c */ /* 0x000fe40003f26070 */
[----:B------:R-:W-:Y:S02]  /*05d0*/  LOP3.LUT R5, R12, 0x3, RZ, 0xc0, !PT ;  /* 0x000000030c057812 */ /* 0x000fe400078ec0ff */
[----:B------:R-:W-:Y:S02]  /*05e0*/  ISETP.GE.U32.AND.EX P1, PT, RZ, RZ, PT, P1 ;  /* 0x000000ffff00720c */ /* 0x000fe40003f26110 */
[----:B------:R-:W-:-:S04]  /*05f0*/  ISETP.NE.U32.AND P0, PT, R5, RZ, PT ;  /* 0x000000ff0500720c */ /* 0x000fc80003f05070 */
[----:B------:R-:W-:-:S07]  /*0600*/  ISETP.NE.AND.EX P0, PT, RZ, RZ, PT, P0 ;  /* 0x000000ffff00720c */ /* 0x000fce0003f05300 */
[----:B------:R-:W-:Y:S06]  /*0610*/  @!P1 BRA `(.L_x_6) ;  /* 0x0000000000d49947 */ /* 0x000fec0003800000 */
[----:B------:R-:W0:Y:S01]  /*0620*/  LDCU.128 UR8, c[0x0][0x380] ;  /* 0x00007000ff0877ac */ /* 0x000e220008000c00 */
[----:B------:R-:W-:Y:S01]  /*0630*/  IMAD R0, R12, UR4, RZ ;  /* 0x000000040c007c24 */ /* 0x000fe2000f8e02ff */
[C---:B------:R-:W-:Y:S01]  /*0640*/  IADD3 R17, P1, PT, R2.reuse, R14, RZ ;  /* 0x0000000e02117210 */ /* 0x040fe20007f3e0ff */
[----:B------:R-:W-:Y:S02]  /*0650*/  IMAD.MOV.U32 R11, RZ, RZ, RZ ;  /* 0x000000ffff0b7224 */ /* 0x000fe400078e00ff */
[----:B------:R-:W-:Y:S01]  /*0660*/  IMAD R7, R2, R13, R0 ;  /* 0x0000000d02077224 */ /* 0x000fe200078e0200 */
[----:B------:R-:W-:Y:S01]  /*0670*/  IADD3.X R18, PT, PT, R4, UR4, RZ, P1, !PT ;  /* 0x0000000404127c10 */ /* 0x000fe20008ffe4ff */
[----:B------:R-:W-:-:S04]  /*0680*/  IMAD.WIDE.U32 R8, R2, R12, R10 ;  /* 0x0000000c02087225 */ /* 0x000fc800078e000a */
[----:B------:R-:W-:Y:S02]  /*0690*/  IMAD.IADD R9, R9, 0x1, R7 ;  /* 0x0000000109097824 */ /* 0x000fe400078e0207 */
[C---:B------:R-:W-:Y:S02]  /*06a0*/  VIADD R21, R2.reuse, 0x1 ;  /* 0x0000000102157836 */ /* 0x040fe40000000000 */
[----:B------:R-:W-:Y:S02]  /*06b0*/  VIADD R19, R2, 0x2 ;  /* 0x0000000202137836 */ /* 0x000fe40000000000 */
[-C--:B------:R-:W-:Y:S01]  /*06c0*/  IMAD.WIDE.U32 R6, R21, R12.reuse, R10 ;  /* 0x0000000c15067225 */ /* 0x080fe200078e000a */
[C---:B0-----:R-:W-:Y:S02]  /*06d0*/  LEA R24, P2, R8.reuse, UR10, 0x2 ;  /* 0x0000000a08187c11 */ /* 0x041fe4000f8410ff */
[----:B------:R-:W-:Y:S01]  /*06e0*/  LEA R28, P1, R17, UR8, 0x2 ;  /* 0x00000008111c7c11 */ /* 0x000fe2000f8210ff */
[----:B------:R-:W-:Y:S01]  /*06f0*/  IMAD R7, R21, R13, R7 ;  /* 0x0000000d15077224 */ /* 0x000fe200078e0207 */
[----:B------:R-:W-:Y:S01]  /*0700*/  LEA.HI.X R25, R8, UR11, R9, 0x2, P2 ;  /* 0x0000000b08197c11 */ /* 0x000fe200090f1409 */
[----:B------:R-:W-:Y:S01]  /*0710*/  IMAD.WIDE.U32 R8, R19, R12, R10 ;  /* 0x0000000c13087225 */ /* 0x000fe200078e000a */
[----:B------:R-:W-:-:S02]  /*0720*/  IADD3 R0, P2, PT, R21, R14, RZ ;  /* 0x0000000e15007210 */ /* 0x000fc40007f5e0ff */
[----:B------:R-:W-:Y:S01]  /*0730*/  LEA R16, P3, R6, UR10, 0x2 ;  /* 0x0000000a06107c11 */ /* 0x000fe2000f8610ff */
[----:B------:R-:W2:Y:S01]  /*0740*/  LDG.E R24, desc[UR6][R24.64] ;  /* 0x0000000618187981 */ /* 0x000ea2000c1e1900 */
[----:B------:R-:W-:Y:S01]  /*0750*/  LEA.HI.X R29, R17, UR9, R18, 0x2, P1 ;  /* 0x00000009111d7c11 */ /* 0x000fe200088f1412 */
[----:B------:R-:W-:Y:S01]  /*0760*/  IMAD.X R21, RZ, RZ, R4, P2 ;  /* 0x000000ffff157224 */ /* 0x000fe200010e0604 */
[----:B------:R-:W-:Y:S02]  /*0770*/  LEA R22, P1, R0, UR8, 0x2 ;  /* 0x0000000800167c11 */ /* 0x000fe4000f8210ff */
[----:B------:R-:W-:Y:S01]  /*0780*/  LEA.HI.X R17, R6, UR11, R7, 0x2, P3 ;  /* 0x0000000b06117c11 */ /* 0x000fe200098f1407 */
[C---:B------:R-:W-:Y:S01]  /*0790*/  IMAD R7, R19.reuse, R13, R9 ;  /* 0x0000000d13077224 */ /* 0x040fe200078e0209 */
[----:B------:R-:W-:Y:S01]  /*07a0*/  LEA.HI.X R23, R0, UR9, R21, 0x2, P1 ;  /* 0x0000000900177c11 */ /* 0x000fe200088f1415 */
[----:B------:R-:W-:Y:S01]  /*07b0*/  VIADD R21, R2, 0x3 ;  /* 0x0000000302157836 */ /* 0x000fe20000000000 */
[----:B------:R-:W-:Y:S01]  /*07c0*/  IADD3 R19, P1, PT, R19, R14, RZ ;  /* 0x0000000e13137210 */ /* 0x000fe20007f3e0ff */
[----:B------:R-:W2:Y:S01]  /*07d0*/  LDG.E R29, desc[UR6][R28.64] ;  /* 0x000000061c1d7981 */ /* 0x000ea2000c1e1900 */
[----:B------:R-:W-:Y:S01]  /*07e0*/  LEA R6, P2, R8, UR10, 0x2 ;  /* 0x0000000a08067c11 */ /* 0x000fe2000f8410ff */
[----:B------:R-:W-:-:S02]  /*07f0*/  IMAD.WIDE.U32 R26, R21, R12, R10 ;  /* 0x0000000c151a7225 */ /* 0x000fc400078e000a */
[----:B------:R-:W3:Y:S01]  /*0800*/  LDG.E R22, desc[UR6][R22.64] ;  /* 0x0000000616167981 */ /* 0x000ee2000c1e1900 */
[----:B------:R-:W-:Y:S01]  /*0810*/  LEA.HI.X R7, R8, UR11, R7, 0x2, P2 ;  /* 0x0000000b08077c11 */ /* 0x000fe200090f1407 */
[----:B------:R-:W-:Y:S01]  /*0820*/  IMAD.X R0, RZ, RZ, R4, P1 ;  /* 0x000000ffff007224 */ /* 0x000fe200008e0604 */
[----:B------:R-:W-:Y:S01]  /*0830*/  LEA R18, P1, R19, UR8, 0x2 ;  /* 0x0000000813127c11 */ /* 0x000fe2000f8210ff */
[----:B------:R-:W-:Y:S01]  /*0840*/  IMAD R9, R21, R13, R27 ;  /* 0x0000000d15097224 */ /* 0x000fe200078e021b */
[----:B------:R-:W3:Y:S02]  /*0850*/  LDG.E R16, desc[UR6][R16.64] ;  /* 0x0000000610107981 */ /* 0x000ee4000c1e1900 */
[----:B------:R-:W-:Y:S02]  /*0860*/  LEA.HI.X R19, R19, UR9, R0, 0x2, P1 ;  /* 0x0000000913137c11 */ /* 0x000fe400088f1400 */
[C---:B------:R-:W-:Y:S01]  /*0870*/  LEA R8, P1, R26.reuse, UR10, 0x2 ;  /* 0x0000000a1a087c11 */ /* 0x040fe2000f8210ff */
[----:B------:R-:W4:Y:S03]  /*0880*/  LDG.E R6, desc[UR6][R6.64] ;  /* 0x0000000606067981 */ /* 0x000f26000c1e1900 */
[----:B------:R-:W-:Y:S01]  /*0890*/  LEA.HI.X R9, R26, UR11, R9, 0x2, P1 ;  /* 0x0000000b1a097c11 */ /* 0x000fe200088f1409 */
[----:B------:R-:W4:Y:S01]  /*08a0*/  LDG.E R18, desc[UR6][R18.64] ;  /* 0x0000000612127981 */ /* 0x000f22000c1e1900 */
[----:B------:R-:W-:-:S03]  /*08b0*/  IADD3 R21, P1, PT, R21, R14, RZ ;  /* 0x0000000e15157210 */ /* 0x000fc60007f3e0ff */
[----:B------:R-:W5:Y:S01]  /*08c0*/  LDG.E R8, desc[UR6][R8.64] ;  /* 0x0000000608087981 */ /* 0x000f62000c1e1900 */
[----:B------:R-:W-:Y:S01]  /*08d0*/  LEA R26, P2, R21, UR8, 0x2 ;  /* 0x00000008151a7c11 */ /* 0x000fe2000f8410ff */
[----:B------:R-:W-:-:S05]  /*08e0*/  IMAD.X R0, RZ, RZ, R4, P1 ;  /* 0x000000ffff007224 */ /* 0x000fca00008e0604 */
[----:B------:R-:W-:-:S05]  /*08f0*/  LEA.HI.X R27, R21, UR9, R0, 0x2, P2 ;  /* 0x00000009151b7c11 */ /* 0x000fca00090f1400 */
[----:B------:R-:W5:Y:S01]  /*0900*/  LDG.E R26, desc[UR6][R26.64] ;  /* 0x000000061a1a7981 */ /* 0x000f62000c1e1900 */
[----:B------:R-:W-:Y:S01]  /*0910*/  VIADD R2, R2, 0x4 ;  /* 0x0000000402027836 */ /* 0x000fe20000000000 */
[----:B------:R-:W-:Y:S01]  /*0920*/  UMOV UR4, URZ ;  /* 0x000000ff00047c82 */ /* 0x000fe20008000000 */
[----:B--2---:R-:W-:-:S04]  /*0930*/  FFMA R29, R29, R24, R20 ;  /* 0x000000181d1d7223 */ /* 0x004fc80000000014 */
[----:B---3--:R-:W-:-:S04]  /*0940*/  FFMA R29, R22, R16, R29 ;  /* 0x00000010161d7223 */ /* 0x008fc8000000001d */
[----:B----4-:R-:W-:-:S04]  /*0950*/  FFMA R29, R18, R6, R29 ;  /* 0x00000006121d7223 */ /* 0x010fc8000000001d */
[----:B-----5:R-:W-:-:S07]  /*0960*/  FFMA R20, R26, R8, R29 ;  /* 0x000000081a147223 */ /* 0x020fce000000001d */
.L_x_6:
[----:B------:R-:W-:Y:S05]  /*0970*/  @!P0 BRA `(.L_x_5) ;  /* 0x0000000000d48947 */ /* 0x000fea0003800000 */
[----:B------:R-:W-:Y:S02]  /*0980*/  ISETP.NE.U32.AND P1, PT, R5, 0x1, PT ;  /* 0x000000010500780c */ /* 0x000fe40003f25070 */
[----:B------:R-:W-:Y:S02]  /*0990*/  LOP3.LUT R0, R12, 0x1, RZ, 0xc0, !PT ;  /* 0x000000010c007812 */ /* 0x000fe400078ec0ff */
[----:B------:R-:W-:Y:S02]  /*09a0*/  ISETP.NE.AND.EX P1, PT, RZ, RZ, PT, P1 ;  /* 0x000000ffff00720c */ /* 0x000fe40003f25310 */
[----:B------:R-:W-:-:S04]  /*09b0*/  ISETP.NE.U32.AND P0, PT, R0, 0x1, PT ;  /* 0x000000010000780c */ /* 0x000fc80003f05070 */
[----:B------:R-:W-:-:S07]  /*09c0*/  ISETP.NE.U32.AND.EX P0, PT, RZ, RZ, PT, P0 ;  /* 0x000000ffff00720c */ /* 0x000fce0003f05100 */
[----:B------:R-:W-:Y:S06]  /*09d0*/  @!P1 BRA `(.L_x_7) ;  /* 0x0000000000789947 */ /* 0x000fec0003800000 */
[----:B------:R-:W0:Y:S01]  /*09e0*/  LDCU.128 UR8, c[0x0][0x380] ;  /* 0x00007000ff0877ac */ /* 0x000e220008000c00 */
[----:B------:R-:W-:Y:S01]  /*09f0*/  IMAD R0, R12, UR4, RZ ;  /* 0x000000040c007c24 */ /* 0x000fe2000f8e02ff */
[----:B------:R-:W-:Y:S01]  /*0a00*/  IADD3 R5, P1, PT, R2, R14, RZ ;  /* 0x0000000e02057210 */ /* 0x000fe20007f3e0ff */
[----:B------:R-:W-:Y:S02]  /*0a10*/  IMAD.MOV.U32 R16, RZ, RZ, R10 ;  /* 0x000000ffff107224 */ /* 0x000fe400078e000a */
[----:B------:R-:W-:Y:S01]  /*0a20*/  IMAD.MOV.U32 R17, RZ, RZ, RZ ;  /* 0x000000ffff117224 */ /* 0x000fe200078e00ff */
[----:B------:R-:W-:Y:S01]  /*0a30*/  IADD3.X R18, PT, PT, R4, UR4, RZ, P1, !PT ;  /* 0x0000000404127c10 */ /* 0x000fe20008ffe4ff */
[C---:B------:R-:W-:Y:S02]  /*0a40*/  VIADD R21, R2.reuse, 0x1 ;  /* 0x0000000102157836 */ /* 0x040fe40000000000 */
[C---:B------:R-:W-:Y:S02]  /*0a50*/  IMAD R19, R2.reuse, R13, R0 ;  /* 0x0000000d02137224 */ /* 0x040fe400078e0200 */
[----:B------:R-:W-:Y:S01]  /*0a60*/  IMAD.WIDE.U32 R8, R2, R12, R16 ;  /* 0x0000000c02087225 */ /* 0x000fe200078e0010 */
[----:B------:R-:W-:-:S03]  /*0a70*/  IADD3 R0, P1, PT, R21, R14, RZ ;  /* 0x0000000e15007210 */ /* 0x000fc60007f3e0ff */
[----:B------:R-:W-:Y:S01]  /*0a80*/  IMAD.WIDE.U32 R16, R21, R12, R16 ;  /* 0x0000000c15107225 */ /* 0x000fe200078e0010 */
[----:B0-----:R-:W-:-:S03]  /*0a90*/  LEA R6, P2, R5, UR8, 0x2 ;  /* 0x0000000805067c11 */ /* 0x001fc6000f8410ff */
[----:B------:R-:W-:Y:S01]  /*0aa0*/  IMAD.IADD R19, R9, 0x1, R19 ;  /* 0x0000000109137824 */ /* 0x000fe200078e0213 */
[----:B------:R-:W-:Y:S01]  /*0ab0*/  LEA R22, P3, R0, UR8, 0x2 ;  /* 0x0000000800167c11 */ /* 0x000fe2000f8610ff */
[----:B------:R-:W-:Y:S01]  /*0ac0*/  IMAD R21, R21, R13, R17 ;  /* 0x0000000d15157224 */ /* 0x000fe200078e0211 */
[----:B------:R-:W-:Y:S01]  /*0ad0*/  LEA.HI.X R7, R5, UR9, R18, 0x2, P2 ;  /* 0x0000000905077c11 */ /* 0x000fe200090f1412 */
[----:B------:R-:W-:Y:S01]  /*0ae0*/  IMAD.X R5, RZ, RZ, R4, P1 ;  /* 0x000000ffff057224 */ /* 0x000fe200008e0604 */
[----:B------:R-:W-:Y:S02]  /*0af0*/  LEA R24, P2, R8, UR10, 0x2 ;  /* 0x0000000a08187c11 */ /* 0x000fe4000f8410ff */
[----:B------:R-:W-:Y:S02]  /*0b00*/  LEA R18, P4, R16, UR10, 0x2 ;  /* 0x0000000a10127c11 */ /* 0x000fe4000f8810ff */
[----:B------:R-:W-:Y:S01]  /*0b10*/  LEA.HI.X R25, R8, UR11, R19, 0x2, P2 ;  /* 0x0000000b08197c11 */ /* 0x000fe200090f1413 */
[----:B------:R-:W2:Y:S01]  /*0b20*/  LDG.E R7, desc[UR6][R6.64] ;  /* 0x0000000606077981 */ /* 0x000ea2000c1e1900 */
[----:B------:R-:W-:-:S02]  /*0b30*/  LEA.HI.X R23, R0, UR9, R5, 0x2, P3 ;  /* 0x0000000900177c11 */ /* 0x000fc400098f1405 */
[----:B------:R-:W-:Y:S01]  /*0b40*/  LEA.HI.X R19, R16, UR11, R21, 0x2, P4 ;  /* 0x0000000b10137c11 */ /* 0x000fe2000a0f1415 */
[----:B------:R-:W2:Y:S04]  /*0b50*/  LDG.E R24, desc[UR6][R24.64] ;  /* 0x0000000618187981 */ /* 0x000ea8000c1e1900 */
[----:B------:R-:W3:Y:S04]  /*0b60*/  LDG.E R23, desc[UR6][R22.64] ;  /* 0x0000000616177981 */ /* 0x000ee8000c1e1900 */
[----:B------:R-:W3:Y:S01]  /*0b70*/  LDG.E R18, desc[UR6][R18.64] ;  /* 0x0000000612127981 */ /* 0x000ee2000c1e1900 */
[----:B------:R-:W-:Y:S01]  /*0b80*/  VIADD R2, R2, 0x2 ;  /* 0x0000000202027836 */ /* 0x000fe20000000000 */
[----:B------:R-:W-:Y:S01]  /*0b90*/  UMOV UR4, URZ ;  /* 0x000000ff00047c82 */ /* 0x000fe20008000000 */
[----:B--2---:R-:W-:-:S04]  /*0ba0*/  FFMA R20, R7, R24, R20 ;  /* 0x0000001807147223 */ /* 0x004fc80000000014 */
[----:B---3--:R-:W-:-:S07]  /*0bb0*/  FFMA R20, R23, R18, R20 ;  /* 0x0000001217147223 */ /* 0x008fce0000000014 */
.L_x_7:
[----:B------:R-:W-:Y:S05]  /*0bc0*/  @P0 BRA `(.L_x_5) ;  /* 0x0000000000400947 */ /* 0x000fea0003800000 */
[----:B------:R-:W0:Y:S01]  /*0bd0*/  LDCU.128 UR8, c[0x0][0x380] ;  /* 0x00007000ff0877ac */ /* 0x000e220008000c00 */
[----:B------:R-:W-:Y:S01]  /*0be0*/  IMAD R0, R12, UR4, RZ ;  /* 0x000000040c007c24 */ /* 0x000fe2000f8e02ff */
[----:B------:R-:W-:Y:S01]  /*0bf0*/  IADD3 R14, P0, PT, R2, R14, RZ ;  /* 0x0000000e020e7210 */ /* 0x000fe20007f1e0ff */
[----:B------:R-:W-:Y:S02]  /*0c00*/  IMAD.MOV.U32 R8, RZ, RZ, R10 ;  /* 0x000000ffff087224 */ /* 0x000fe400078e000a */
[----:B------:R-:W-:Y:S01]  /*0c10*/  IMAD.MOV.U32 R9, RZ, RZ, RZ ;  /* 0x000000ffff097224 */ /* 0x000fe200078e00ff */
[----:B------:R-:W-:Y:S01]  /*0c20*/  IADD3.X R7, PT, PT, R4, UR4, RZ, P0, !PT ;  /* 0x0000000404077c10 */ /* 0x000fe200087fe4ff */
[C---:B------:R-:W-:Y:S02]  /*0c30*/  IMAD R5, R2.reuse, R13, R0 ;  /* 0x0000000d02057224 */ /* 0x040fe400078e0200 */
[----:B------:R-:W-:-:S04]  /*0c40*/  IMAD.WIDE.U32 R8, R2, R12, R8 ;  /* 0x0000000c02087225 */ /* 0x000fc800078e0008 */
[----:B------:R-:W-:Y:S01]  /*0c50*/  IMAD.IADD R5, R9, 0x1, R5 ;  /* 0x0000000109057824 */ /* 0x000fe200078e0205 */
[----:B0-----:R-:W-:Y:S02]  /*0c60*/  LEA R6, P1, R14, UR8, 0x2 ;  /* 0x000000080e067c11 */ /* 0x001fe4000f8210ff */
[----:B------:R-:W-:Y:S02]  /*0c70*/  LEA R4, P0, R8, UR10, 0x2 ;  /* 0x0000000a08047c11 */ /* 0x000fe4000f8010ff */
[----:B------:R-:W-:Y:S02]  /*0c80*/  LEA.HI.X R7, R14, UR9, R7, 0x2, P1 ;  /* 0x000000090e077c11 */ /* 0x000fe400088f1407 */
[----:B------:R-:W-:-:S04]  /*0c90*/  LEA.HI.X R5, R8, UR11, R5, 0x2, P0 ;  /* 0x0000000b08057c11 */ /* 0x000fc800080f1405 */
[----:B------:R-:W2:Y:S04]  /*0ca0*/  LDG.E R7, desc[UR6][R6.64] ;  /* 0x0000000606077981 */ /* 0x000ea8000c1e1900 */
[----:B------:R-:W2:Y:S02]  /*0cb0*/  LDG.E R4, desc[UR6][R4.64] ;  /* 0x0000000604047981 */ /* 0x000ea4000c1e1900 */
[----:B--2---:R-:W-:-:S07]  /*0cc0*/  FFMA R20, R7, R4, R20 ;  /* 0x0000000407147223 */ /* 0x004fce0000000014 */
.L_x_5:
[----:B------:R-:W0:Y:S02]  /*0cd0*/  LDC.64 R4, c[0x0][0x390] ;  /* 0x0000e400ff047b82 */ /* 0x000e240000000a00 */
[----:B0-----:R-:W-:-:S05]  /*0ce0*/  IMAD.WIDE R2, R3, 0x4, R4 ;  /* 0x0000000403027825 */ /* 0x001fca00078e0204 */
[----:B------:R-:W-:Y:S01]  /*0cf0*/  STG.E desc[UR6][R2.64], R20 ;  /* 0x0000001402007986 */ /* 0x000fe2000c101906 */
[----:B------:R-:W-:Y:S05]  /*0d00*/  EXIT ;  /* 0x000000000000794d */ /* 0x000fea0003800000 */
.L_x_8:
        /* <DEDUP_REMOVED lines=15> */
.L_x_10:


//--------------------- .nv.shared._Z15matrix_multiplyPfS_S_m --------------------------
	.section	.nv.shared._Z15matrix_multiplyPfS_S_m,"aw",@nobits
	.sectionflags	@""
	.align	4
.nv.shared._Z15matrix_multiplyPfS_S_m:
	.zero		3072


//--------------------- .nv.shared.reserved.0     --------------------------
	.section	.nv.shared.reserved.0,"aw",@nobits
	.weak		__nv_reservedSMEM_offset_0_alias
	.size		__nv_reservedSMEM_offset_0_alias, 0, 64
	.other		__nv_reservedSMEM_offset_0_alias,@"STO_CUDA_RESERVED_SHARED STV_DEFAULT"
__nv_reservedSMEM_offset_0_alias:
	.zero		0
	.zero		64


//--------------------- .nv.constant0._Z15matrix_multiplyPfS_S_m --------------------------
	.section	.nv.constant0._Z15matrix_multiplyPfS_S_m,"a",@progbits
	.sectionflags	@""
	.align	4
.nv.constant0._Z15matrix_multiplyPfS_S_m:
	.zero		928


//--------------------- .nv.constant0._Z22matrix_multiply_simplePfS_S_m --------------------------
	.section	.nv.constant0._Z22matrix_multiply_simplePfS_S_m,"a",@progbits
	.sectionflags	@""
	.align	4
.nv.constant0._Z22matrix_multiply_simplePfS_S_m:
	.zero		928


//--------------------- SYMBOLS --------------------------

	.type		.nv.reservedSmem.offset0,@object
	.size		.nv.reservedSmem.offset0,0x4
	.type		.nv.reservedSmem.cap,@object
	.size		.nv.reservedSmem.cap,0x4
